//
// Generated by NVIDIA NVVM Compiler
//
// Compiler Build ID: CL-36424714
// Cuda compilation tools, release 13.0, V13.0.88
// Based on NVVM 20.0.0
//

.version 9.0
.target sm_100
.address_size 64

	// .globl	_Z9HistogramPhPjj

.visible .entry _Z9HistogramPhPjj(
	.param .u64 .ptr .align 1 _Z9HistogramPhPjj_param_0,
	.param .u64 .ptr .align 1 _Z9HistogramPhPjj_param_1,
	.param .u32 _Z9HistogramPhPjj_param_2
)
{
	.reg .pred 	%p<2>;
	.reg .b32 	%r<8>;
	.reg .b64 	%rd<9>;

	ld.param.u64 	%rd1, [_Z9HistogramPhPjj_param_0];
	ld.param.u64 	%rd2, [_Z9HistogramPhPjj_param_1];
	ld.param.u32 	%r2, [_Z9HistogramPhPjj_param_2];
	mov.u32 	%r3, %ctaid.x;
	mov.u32 	%r4, %ntid.x;
	mov.u32 	%r5, %tid.x;
	mad.lo.s32 	%r1, %r3, %r4, %r5;
	setp.ge.u32 	%p1, %r1, %r2;
	@%p1 bra 	$L__BB0_2;
	cvta.to.global.u64 	%rd3, %rd1;
	cvta.to.global.u64 	%rd4, %rd2;
	cvt.u64.u32 	%rd5, %r1;
	add.s64 	%rd6, %rd3, %rd5;
	ld.global.u8 	%r6, [%rd6];
	mul.wide.u32 	%rd7, %r6, 4;
	add.s64 	%rd8, %rd4, %rd7;
	atom.global.add.u32 	%r7, [%rd8], 1;
$L__BB0_2:
	ret;

}


// ===== COMPILED SASS (sm_100) =====

	.target	sm_100

	.elftype	@"ET_EXEC"


//--------------------- .note.nv.tkinfo           --------------------------
	.section	.note.nv.tkinfo,"",@"SHT_NOTE"
	.sectionflags	@"SHF_NOTE_NV_TKINFO"
	.tkinfo
        /*0018*/ 	.word	0x00000002
        /*0030*/ 	.string	""
        /*0030*/ 	.string	"ptxas"
        /*0030*/ 	.string	"Cuda compilation tools, release 13.0, V13.0.88"
        /*0030*/ 	.string	"Build cuda_13.0.r13.0/compiler.36424714_0"
        /*0030*/ 	.string	"-arch sm_100 -m 64 "



//--------------------- .note.nv.cuinfo           --------------------------
	.section	.note.nv.cuinfo,"",@"SHT_NOTE"
	.sectionflags	@"SHF_NOTE_NV_CUINFO"
        /*0018*/ 	.short	0x0002
        /*001a*/ 	.short	0x0064
        /*001c*/ 	.short	0x0082
	.zero		2


//--------------------- .nv.info                  --------------------------
	.section	.nv.info,"",@"SHT_CUDA_INFO"
	.align	4


	//----- nvinfo : EIATTR_REGCOUNT
	.align		4
        /*0000*/ 	.byte	0x04, 0x2f
        /*0002*/ 	.short	(.L_1 - .L_0)
	.align		4
.L_0:
        /*0004*/ 	.word	index@(_Z9HistogramPhPjj)
        /*0008*/ 	.word	0x0000000a


	//----- nvinfo : EIATTR_FRAME_SIZE
	.align		4
.L_1:
        /*000c*/ 	.byte	0x04, 0x11
        /*000e*/ 	.short	(.L_3 - .L_2)
	.align		4
.L_2:
        /*0010*/ 	.word	index@(_Z9HistogramPhPjj)
        /*0014*/ 	.word	0x00000000


	//----- nvinfo : EIATTR_MIN_STACK_SIZE
	.align		4
.L_3:
        /*0018*/ 	.byte	0x04, 0x12
        /*001a*/ 	.short	(.L_5 - .L_4)
	.align		4
.L_4:
        /*001c*/ 	.word	index@(_Z9HistogramPhPjj)
        /*0020*/ 	.word	0x00000000
.L_5:


//--------------------- .nv.compat                --------------------------
	.section	.nv.compat,"",@"SHT_CUDA_COMPAT_INFO"
	.align	4
        /*0000*/ 	.byte	0x02, 0x09, 0x00, 0x00, 0x02, 0x02, 0x01, 0x00, 0x02, 0x05, 0x05, 0x00, 0x03, 0x07, 0x01, 0x01
        /*0010*/ 	.byte	0x02, 0x03, 0x00, 0x00, 0x02, 0x06, 0x01, 0x00, 0x04, 0x0b, 0x08, 0x00, 0x09, 0x00, 0x00, 0x00
        /*0020*/ 	.byte	0x00, 0x00, 0x00, 0x00


//--------------------- .nv.info._Z9HistogramPhPjj --------------------------
	.section	.nv.info._Z9HistogramPhPjj,"",@"SHT_CUDA_INFO"
	.sectionflags	@""
	.align	4


	//----- nvinfo : EIATTR_CUDA_API_VERSION
	.align		4
        /*0000*/ 	.byte	0x04, 0x37
        /*0002*/ 	.short	(.L_7 - .L_6)
.L_6:
        /*0004*/ 	.word	0x00000082


	//----- nvinfo : EIATTR_KPARAM_INFO
	.align		4
.L_7:
        /*0008*/ 	.byte	0x04, 0x17
        /*000a*/ 	.short	(.L_9 - .L_8)
.L_8:
        /*000c*/ 	.word	0x00000000
        /*0010*/ 	.short	0x0002
        /*0012*/ 	.short	0x0010
        /*0014*/ 	.byte	0x00, 0xf0, 0x11, 0x00


	//----- nvinfo : EIATTR_KPARAM_INFO
	.align		4
.L_9:
        /*0018*/ 	.byte	0x04, 0x17
        /*001a*/ 	.short	(.L_11 - .L_10)
.L_10:
        /*001c*/ 	.word	0x00000000
        /*0020*/ 	.short	0x0001
        /*0022*/ 	.short	0x0008
        /*0024*/ 	.byte	0x00, 0xf5, 0x21, 0x00


	//----- nvinfo : EIATTR_KPARAM_INFO
	.align		4
.L_11:
        /*0028*/ 	.byte	0x04, 0x17
        /*002a*/ 	.short	(.L_13 - .L_12)
.L_12:
        /*002c*/ 	.word	0x00000000
        /*0030*/ 	.short	0x0000
        /*0032*/ 	.short	0x0000
        /*0034*/ 	.byte	0x00, 0xf5, 0x21, 0x00


	//----- nvinfo : EIATTR_SPARSE_MMA_MASK
	.align		4
.L_13:
        /*0038*/ 	.byte	0x03, 0x50
        /*003a*/ 	.short	0x0000


	//----- nvinfo : EIATTR_MAXREG_COUNT
	.align		4
        /*003c*/ 	.byte	0x03, 0x1b
        /*003e*/ 	.short	0x00ff


	//----- nvinfo : EIATTR_MERCURY_ISA_VERSION
	.align		4
        /*0040*/ 	.byte	0x03, 0x5f
        /*0042*/ 	.short	0x0101


	//----- nvinfo : EIATTR_VRC_CTA_INIT_COUNT
	.align		4
        /*0044*/ 	.byte	0x02, 0x4a
	.zero		1
	.zero		1


	//----- nvinfo : EIATTR_EXIT_INSTR_OFFSETS
	.align		4
        /*0048*/ 	.byte	0x04, 0x1c
        /*004a*/ 	.short	(.L_15 - .L_14)


	//   ....[0]....
.L_14:
        /*004c*/ 	.word	0x00000070


	//   ....[1]....
        /*0050*/ 	.word	0x00000110


	//----- nvinfo : EIATTR_CBANK_PARAM_SIZE
	.align		4
.L_15:
        /*0054*/ 	.byte	0x03, 0x19
        /*0056*/ 	.short	0x0014


	//----- nvinfo : EIATTR_PARAM_CBANK
	.align		4
        /*0058*/ 	.byte	0x04, 0x0a
        /*005a*/ 	.short	(.L_17 - .L_16)
	.align		4
.L_16:
        /*005c*/ 	.word	index@(.nv.constant0._Z9HistogramPhPjj)
        /*0060*/ 	.short	0x0380
        /*0062*/ 	.short	0x0014


	//----- nvinfo : EIATTR_SW_WAR
	.align		4
.L_17:
        /*0064*/ 	.byte	0x04, 0x36
        /*0066*/ 	.short	(.L_19 - .L_18)
.L_18:
        /*0068*/ 	.word	0x00000008
.L_19:


//--------------------- .nv.callgraph             --------------------------
	.section	.nv.callgraph,"",@"SHT_CUDA_CALLGRAPH"
	.align	4
	.sectionentsize	8
	.align		4
        /*0000*/ 	.word	0x00000000
	.align		4
        /*0004*/ 	.word	0xffffffff
	.align		4
        /*0008*/ 	.word	0x00000000
	.align		4
        /*000c*/ 	.word	0xfffffffe
	.align		4
        /*0010*/ 	.word	0x00000000
	.align		4
        /*0014*/ 	.word	0xfffffffd
	.align		4
        /*0018*/ 	.word	0x00000000
	.align		4
        /*001c*/ 	.word	0xfffffffc


//--------------------- .text._Z9HistogramPhPjj   --------------------------
	.section	.text._Z9HistogramPhPjj,"ax",@progbits
	.align	128
        .global         _Z9HistogramPhPjj
        .type           _Z9HistogramPhPjj,@function
        .size           _Z9HistogramPhPjj,(.L_x_1 - _Z9HistogramPhPjj)
        .other          _Z9HistogramPhPjj,@"STO_CUDA_ENTRY STV_DEFAULT"
_Z9HistogramPhPjj:
.text._Z9HistogramPhPjj:
[----:B------:R-:W-:Y:S01]  /*0000*/  LDC R1, c[0x0][0x37c] ;  /* 0x0000df00ff017b82 */ /* 0x000fe20000000800 */
[----:B------:R-:W0:Y:S07]  /*0010*/  S2R R3, SR_TID.X ;  /* 0x0000000000037919 */ /* 0x000e2e0000002100 */
[----:B------:R-:W0:Y:S01]  /*0020*/  S2UR UR4, SR_CTAID.X ;  /* 0x00000000000479c3 */ /* 0x000e220000002500 */
[----:B------:R-:W1:Y:S07]  /*0030*/  LDCU UR5, c[0x0][0x390] ;  /* 0x00007200ff0577ac */ /* 0x000e6e0008000800 */
[----:B------:R-:W0:Y:S02]  /*0040*/  LDC R4, c[0x0][0x360] ;  /* 0x0000d800ff047b82 */ /* 0x000e240000000800 */
[----:B0-----:R-:W-:-:S05]  /*0050*/  IMAD R4, R4, UR4, R3 ;  /* 0x0000000404047c24 */ /* 0x001fca000f8e0203 */
[----:B-1----:R-:W-:-:S13]  /*0060*/  ISETP.GE.U32.AND P0, PT, R4, UR5, PT ;  /* 0x0000000504007c0c */ /* 0x002fda000bf06070 */
[----:B------:R-:W-:Y:S05]  /*0070*/  @P0 EXIT ;  /* 0x000000000000094d */ /* 0x000fea0003800000 */
[----:B------:R-:W0:Y:S01]  /*0080*/  LDCU.64 UR6, c[0x0][0x380] ;  /* 0x00007000ff0677ac */ /* 0x000e220008000a00 */
[----:B------:R-:W1:Y:S01]  /*0090*/  LDC.64 R2, c[0x0][0x388] ;  /* 0x0000e200ff027b82 */ /* 0x000e620000000a00 */
[----:B------:R-:W2:Y:S01]  /*00a0*/  LDCU.64 UR4, c[0x0][0x358] ;  /* 0x00006b00ff0477ac */ /* 0x000ea20008000a00 */
[----:B0-----:R-:W-:-:S04]  /*00b0*/  IADD3 R4, P0, PT, R4, UR6, RZ ;  /* 0x0000000604047c10 */ /* 0x001fc8000ff1e0ff */
[----:B------:R-:W-:-:S06]  /*00c0*/  IADD3.X R5, PT, PT, RZ, UR7, RZ, P0, !PT ;  /* 0x00000007ff057c10 */ /* 0x000fcc00087fe4ff */
[----:B--2---:R-:W1:Y:S01]  /*00d0*/  LDG.E.U8 R5, desc[UR4][R4.64] ;  /* 0x0000000404057981 */ /* 0x004e62000c1e1100 */
[----:B------:R-:W-:Y:S02]  /*00e0*/  HFMA2 R7, -RZ, RZ, 0, 5.9604644775390625e-08 ;  /* 0x00000001ff077431 */ /* 0x000fe400000001ff */
[----:B-1----:R-:W-:-:S05]  /*00f0*/  IMAD.WIDE.U32 R2, R5, 0x4, R2 ;  /* 0x0000000405027825 */ /* 0x002fca00078e0002 */
[----:B------:R-:W-:Y:S01]  /*0100*/  REDG.E.ADD.STRONG.GPU desc[UR4][R2.64], R7 ;  /* 0x000000070200798e */ /* 0x000fe2000c12e104 */
[----:B------:R-:W-:Y:S05]  /*0110*/  EXIT ;  /* 0x000000000000794d */ /* 0x000fea0003800000 */
.L_x_0:
[----:B------:R-:W-:-:S00]  /*0120*/  BRA `(.L_x_0) ;  /* 0xfffffffc00fc7947 */ /* 0x000fc0000383ffff */
[----:B------:R-:W-:-:S00]  /*0130*/  NOP ;  /* 0x0000000000007918 */ /* 0x000fc00000000000 */
        /* <DEDUP_REMOVED lines=12> */
.L_x_1:


//--------------------- .nv.shared.reserved.0     --------------------------
	.section	.nv.shared.reserved.0,"aw",@nobits
	.weak		__nv_reservedSMEM_offset_0_alias
	.size		__nv_reservedSMEM_offset_0_alias, 0, 64
	.other		__nv_reservedSMEM_offset_0_alias,@"STO_CUDA_RESERVED_SHARED STV_DEFAULT"
__nv_reservedSMEM_offset_0_alias:
	.zero		0
	.zero		64


//--------------------- .nv.constant0._Z9HistogramPhPjj --------------------------
	.section	.nv.constant0._Z9HistogramPhPjj,"a",@progbits
	.sectionflags	@""
	.align	4
.nv.constant0._Z9HistogramPhPjj:
	.zero		916


//--------------------- SYMBOLS --------------------------

	.type		.nv.reservedSmem.offset0,@object
	.size		.nv.reservedSmem.offset0,0x4
